	.headerflags	@"EF_CUDA_TEXMODE_UNIFIED EF_CUDA_64BIT_ADDRESS EF_CUDA_ACCELERATORS EF_CUDA_SM90 EF_CUDA_VIRTUAL_SM(EF_CUDA_SM90)"
	.elftype	@"ET_EXEC"


//--------------------- .nv.info                  --------------------------
	.section	.nv.info,"",@"SHT_CUDA_INFO"
	.align	4


	//----- nvinfo : EIATTR_REGCOUNT
	.align		4
        /*0000*/ 	.byte	0x04, 0x2f
        /*0002*/ 	.short	(.L_3 - .L_2)
	.align		4
.L_2:
        /*0004*/ 	.word	index@(triton_poi_fused__native_batch_norm_legit_no_training_add_silu_36)
        /*0008*/ 	.word	0x00000010


	//----- nvinfo : EIATTR_MIN_STACK_SIZE
	.align		4
.L_3:
        /*000c*/ 	.byte	0x04, 0x12
        /*000e*/ 	.short	(.L_5 - .L_4)
	.align		4
.L_4:
        /*0010*/ 	.word	index@(triton_poi_fused__native_batch_norm_legit_no_training_add_silu_36)
        /*0014*/ 	.word	0x00000000


	//----- nvinfo : EIATTR_FRAME_SIZE
	.align		4
.L_5:
        /*0018*/ 	.byte	0x04, 0x11
        /*001a*/ 	.short	(.L_7 - .L_6)
	.align		4
.L_6:
        /*001c*/ 	.word	index@(triton_poi_fused__native_batch_norm_legit_no_training_add_silu_36)
        /*0020*/ 	.word	0x00000000


	//----- nvinfo : EIATTR_MIN_STACK_SIZE
	.align		4
.L_7:
        /*0024*/ 	.byte	0x04, 0x12
        /*0026*/ 	.short	(.L_9 - .L_8)
	.align		4
.L_8:
        /*0028*/ 	.word	index@(triton_poi_fused__native_batch_norm_legit_no_training_add_silu_36)
        /*002c*/ 	.word	0x00000000
.L_9:


//--------------------- .nv.info.triton_poi_fused__native_batch_norm_legit_no_training_add_silu_36 --------------------------
	.section	.nv.info.triton_poi_fused__native_batch_norm_legit_no_training_add_silu_36,"",@"SHT_CUDA_INFO"
	.sectionflags	@""
	.align	4


	//----- nvinfo : EIATTR_CUDA_API_VERSION
	.align		4
        /*0000*/ 	.byte	0x04, 0x37
        /*0002*/ 	.short	(.L_11 - .L_10)
.L_10:
        /*0004*/ 	.word	0x0000007c


	//----- nvinfo : EIATTR_KPARAM_INFO
	.align		4
.L_11:
        /*0008*/ 	.byte	0x04, 0x17
        /*000a*/ 	.short	(.L_13 - .L_12)
.L_12:
        /*000c*/ 	.word	0x00000000
        /*0010*/ 	.short	0x0007
        /*0012*/ 	.short	0x0038
        /*0014*/ 	.byte	0x00, 0xf0, 0x11, 0x00


	//----- nvinfo : EIATTR_KPARAM_INFO
	.align		4
.L_13:
        /*0018*/ 	.byte	0x04, 0x17
        /*001a*/ 	.short	(.L_15 - .L_14)
.L_14:
        /*001c*/ 	.word	0x00000000
        /*0020*/ 	.short	0x0006
        /*0022*/ 	.short	0x0030
        /*0024*/ 	.byte	0x00, 0xf4, 0x21, 0x00


	//----- nvinfo : EIATTR_KPARAM_INFO
	.align		4
.L_15:
        /*0028*/ 	.byte	0x04, 0x17
        /*002a*/ 	.short	(.L_17 - .L_16)
.L_16:
        /*002c*/ 	.word	0x00000000
        /*0030*/ 	.short	0x0005
        /*0032*/ 	.short	0x0028
        /*0034*/ 	.byte	0x00, 0xf4, 0x21, 0x00


	//----- nvinfo : EIATTR_KPARAM_INFO
	.align		4
.L_17:
        /*0038*/ 	.byte	0x04, 0x17
        /*003a*/ 	.short	(.L_19 - .L_18)
.L_18:
        /*003c*/ 	.word	0x00000000
        /*0040*/ 	.short	0x0004
        /*0042*/ 	.short	0x0020
        /*0044*/ 	.byte	0x00, 0xf4, 0x21, 0x00


	//----- nvinfo : EIATTR_KPARAM_INFO
	.align		4
.L_19:
        /*0048*/ 	.byte	0x04, 0x17
        /*004a*/ 	.short	(.L_21 - .L_20)
.L_20:
        /*004c*/ 	.word	0x00000000
        /*0050*/ 	.short	0x0003
        /*0052*/ 	.short	0x0018
        /*0054*/ 	.byte	0x00, 0xf4, 0x21, 0x00


	//----- nvinfo : EIATTR_KPARAM_INFO
	.align		4
.L_21:
        /*0058*/ 	.byte	0x04, 0x17
        /*005a*/ 	.short	(.L_23 - .L_22)
.L_22:
        /*005c*/ 	.word	0x00000000
        /*0060*/ 	.short	0x0002
        /*0062*/ 	.short	0x0010
        /*0064*/ 	.byte	0x00, 0xf4, 0x21, 0x00


	//----- nvinfo : EIATTR_KPARAM_INFO
	.align		4
.L_23:
        /*0068*/ 	.byte	0x04, 0x17
        /*006a*/ 	.short	(.L_25 - .L_24)
.L_24:
        /*006c*/ 	.word	0x00000000
        /*0070*/ 	.short	0x0001
        /*0072*/ 	.short	0x0008
        /*0074*/ 	.byte	0x00, 0xf4, 0x21, 0x00


	//----- nvinfo : EIATTR_KPARAM_INFO
	.align		4
.L_25:
        /*0078*/ 	.byte	0x04, 0x17
        /*007a*/ 	.short	(.L_27 - .L_26)
.L_26:
        /*007c*/ 	.word	0x00000000
        /*0080*/ 	.short	0x0000
        /*0082*/ 	.short	0x0000
        /*0084*/ 	.byte	0x00, 0xf4, 0x21, 0x00


	//----- nvinfo : EIATTR_SPARSE_MMA_MASK
	.align		4
.L_27:
        /*0088*/ 	.byte	0x03, 0x50
        /*008a*/ 	.short	0x0000


	//----- nvinfo : EIATTR_MAXREG_COUNT
	.align		4
        /*008c*/ 	.byte	0x03, 0x1b
        /*008e*/ 	.short	0x00ff


	//----- nvinfo : EIATTR_EXIT_INSTR_OFFSETS
	.align		4
        /*0090*/ 	.byte	0x04, 0x1c
        /*0092*/ 	.short	(.L_29 - .L_28)


	//   ....[0]....
.L_28:
        /*0094*/ 	.word	0x000003b0


	//----- nvinfo : EIATTR_REQNTID
	.align		4
.L_29:
        /*0098*/ 	.byte	0x04, 0x10
        /*009a*/ 	.short	(.L_31 - .L_30)
.L_30:
        /*009c*/ 	.word	0x00000080
        /*00a0*/ 	.word	0x00000001
        /*00a4*/ 	.word	0x00000001


	//----- nvinfo : EIATTR_CBANK_PARAM_SIZE
	.align		4
.L_31:
        /*00a8*/ 	.byte	0x03, 0x19
        /*00aa*/ 	.short	0x003c


	//----- nvinfo : EIATTR_PARAM_CBANK
	.align		4
        /*00ac*/ 	.byte	0x04, 0x0a
        /*00ae*/ 	.short	(.L_33 - .L_32)
	.align		4
.L_32:
        /*00b0*/ 	.word	index@(.nv.constant0.triton_poi_fused__native_batch_norm_legit_no_training_add_silu_36)
        /*00b4*/ 	.short	0x0210
        /*00b6*/ 	.short	0x003c


	//----- nvinfo : EIATTR_SW_WAR
	.align		4
.L_33:
        /*00b8*/ 	.byte	0x04, 0x36
        /*00ba*/ 	.short	(.L_35 - .L_34)
.L_34:
        /*00bc*/ 	.word	0x00000008
.L_35:


//--------------------- .nv.callgraph             --------------------------
	.section	.nv.callgraph,"",@"SHT_CUDA_CALLGRAPH"
	.align	4
	.sectionentsize	8
	.align		4
        /*0000*/ 	.word	0x00000000
	.align		4
        /*0004*/ 	.word	0xffffffff
	.align		4
        /*0008*/ 	.word	0x00000000
	.align		4
        /*000c*/ 	.word	0xfffffffe
	.align		4
        /*0010*/ 	.word	0x00000000
	.align		4
        /*0014*/ 	.word	0xfffffffd
	.align		4
        /*0018*/ 	.word	0x00000000
	.align		4
        /*001c*/ 	.word	0xfffffffc


//--------------------- .nv.constant4             --------------------------
	.section	.nv.constant4,"a",@progbits
	.align	8
	.align		8
.nv.constant4:
        /*0000*/ 	.dword	_$_str
	.align		8
        /*0008*/ 	.dword	_$_str_$_2


//--------------------- .text.triton_poi_fused__native_batch_norm_legit_no_training_add_silu_36 --------------------------
	.section	.text.triton_poi_fused__native_batch_norm_legit_no_training_add_silu_36,"ax",@progbits
	.align	128
        .global         triton_poi_fused__native_batch_norm_legit_no_training_add_silu_36
        .type           triton_poi_fused__native_batch_norm_legit_no_training_add_silu_36,@function
        .size           triton_poi_fused__native_batch_norm_legit_no_training_add_silu_36,(.L_x_1 - triton_poi_fused__native_batch_norm_legit_no_training_add_silu_36)
        .other          triton_poi_fused__native_batch_norm_legit_no_training_add_silu_36,@"STO_CUDA_ENTRY STV_DEFAULT"
triton_poi_fused__native_batch_norm_legit_no_training_add_silu_36:
.text.triton_poi_fused__native_batch_norm_legit_no_training_add_silu_36:
[----:B------:R-:W-:Y:S01]  /*0000*/  LDC R1, c[0x0][0x28] ;  /* 0x00000a00ff017b82 */ /* 0x000fe20000000800 */
[----:B------:R-:W1:Y:S07]  /*0010*/  S2R R0, SR_TID.X ;  /* 0x0000000000007919 */ /* 0x000e6e0000002100 */
[----:B------:R-:W2:Y:S01]  /*0020*/  LDC.64 R6, c[0x0][0x228] ;  /* 0x00008a00ff067b82 */ /* 0x000ea20000000a00 */
[----:B------:R-:W-:Y:S01]  /*0030*/  ULDC.64 UR4, c[0x0][0x208] ;  /* 0x0000820000047ab9 */ /* 0x000fe20000000a00 */
[----:B------:R-:W3:Y:S06]  /*0040*/  S2R R3, SR_CTAID.X ;  /* 0x0000000000037919 */ /* 0x000eec0000002500 */
[----:B------:R-:W4:Y:S08]  /*0050*/  LDC.64 R4, c[0x0][0x220] ;  /* 0x00008800ff047b82 */ /* 0x000f300000000a00 */
[----:B------:R-:W5:Y:S08]  /*0060*/  LDC.64 R8, c[0x0][0x230] ;  /* 0x00008c00ff087b82 */ /* 0x000f700000000a00 */
[----:B------:R-:W5:Y:S01]  /*0070*/  LDC.64 R10, c[0x0][0x238] ;  /* 0x00008e00ff0a7b82 */ /* 0x000f620000000a00 */
[----:B-1----:R-:W-:-:S02]  /*0080*/  LOP3.LUT R0, R0, 0x7f, RZ, 0xc0, !PT ;  /* 0x0000007f00007812 */ /* 0x002fc400078ec0ff */
[----:B---3--:R-:W-:Y:S02]  /*0090*/  SHF.R.S32.HI R2, RZ, 0x18, R3 ;  /* 0x00000018ff027819 */ /* 0x008fe40000011403 */
[----:B------:R-:W-:Y:S02]  /*00a0*/  LEA R0, R3, R0, 0x7 ;  /* 0x0000000003007211 */ /* 0x000fe400078e38ff */
[----:B------:R-:W-:-:S04]  /*00b0*/  SGXT R3, R2, 0x1 ;  /* 0x000000010203781a */ /* 0x000fc80000000200 */
[----:B------:R-:W-:-:S04]  /*00c0*/  LEA.HI R3, R3, R0, RZ, 0x8 ;  /* 0x0000000003037211 */ /* 0x000fc800078f40ff */
[----:B------:R-:W-:-:S04]  /*00d0*/  LOP3.LUT R3, R3, 0xffffff00, RZ, 0xc0, !PT ;  /* 0xffffff0003037812 */ /* 0x000fc800078ec0ff */
[----:B------:R-:W-:Y:S02]  /*00e0*/  IADD3 R13, R0, -R3, RZ ;  /* 0x80000003000d7210 */ /* 0x000fe40007ffe0ff */
[----:B------:R-:W1:Y:S03]  /*00f0*/  LDC.64 R2, c[0x0][0x218] ;  /* 0x00008600ff027b82 */ /* 0x000e660000000a00 */
[----:B--2---:R-:W-:-:S05]  /*0100*/  IMAD.WIDE R6, R13, 0x4, R6 ;  /* 0x000000040d067825 */ /* 0x004fca00078e0206 */
[----:B------:R2:W3:Y:S01]  /*0110*/  LDG.E.EL R12, desc[UR4][R6.64] ;  /* 0x00000004060c7981 */ /* 0x0004e2000c2e1900 */
[----:B----4-:R-:W-:-:S04]  /*0120*/  IMAD.WIDE R4, R13, 0x4, R4 ;  /* 0x000000040d047825 */ /* 0x010fc800078e0204 */
[C---:B-----5:R-:W-:Y:S02]  /*0130*/  IMAD.WIDE R8, R13.reuse, 0x4, R8 ;  /* 0x000000040d087825 */ /* 0x060fe400078e0208 */
[----:B------:R-:W4:Y:S02]  /*0140*/  LDG.E.EL R5, desc[UR4][R4.64] ;  /* 0x0000000404057981 */ /* 0x000f24000c2e1900 */
[----:B0-----:R-:W-:Y:S01]  /*0150*/  IMAD.WIDE R10, R13, 0x4, R10 ;  /* 0x000000040d0a7825 */ /* 0x001fe200078e020a */
[----:B--2---:R-:W0:Y:S01]  /*0160*/  LDC.64 R6, c[0x0][0x240] ;  /* 0x00009000ff067b82 */ /* 0x004e220000000a00 */
[----:B------:R2:W5:Y:S04]  /*0170*/  LDG.E.EL R8, desc[UR4][R8.64] ;  /* 0x0000000408087981 */ /* 0x000568000c2e1900 */
[----:B------:R-:W5:Y:S01]  /*0180*/  LDG.E.EL R11, desc[UR4][R10.64] ;  /* 0x000000040a0b7981 */ /* 0x000f62000c2e1900 */
[----:B-1----:R-:W-:-:S06]  /*0190*/  IMAD.WIDE R2, R0, 0x4, R2 ;  /* 0x0000000400027825 */ /* 0x002fcc00078e0202 */
[----:B------:R-:W4:Y:S01]  /*01a0*/  LDG.E R2, desc[UR4][R2.64] ;  /* 0x0000000402027981 */ /* 0x000f22000c1e1900 */
[----:B0-----:R-:W-:-:S06]  /*01b0*/  IMAD.WIDE R6, R0, 0x4, R6 ;  /* 0x0000000400067825 */ /* 0x001fcc00078e0206 */
[----:B------:R-:W5:Y:S01]  /*01c0*/  LDG.E R6, desc[UR4][R6.64] ;  /* 0x0000000406067981 */ /* 0x000f62000c1e1900 */
[----:B--2---:R-:W-:Y:S01]  /*01d0*/  HFMA2.MMA R9, -RZ, RZ, 1.625, 0 ;  /* 0x3e800000ff097435 */ /* 0x004fe200000001ff */
[----:B---3--:R-:W-:-:S04]  /*01e0*/  FADD R12, R12, 0.0010000000474974513054 ;  /* 0x3a83126f0c0c7421 */ /* 0x008fc80000000000 */
[----:B------:R-:W0:Y:S02]  /*01f0*/  MUFU.SQRT R13, R12 ;  /* 0x0000000c000d7308 */ /* 0x000e240000002000 */
[C---:B0-----:R-:W-:Y:S02]  /*0200*/  FSETP.GT.AND P0, PT, R13.reuse, 8.50705917302346158658e+37, PT ;  /* 0x7e8000000d00780b */ /* 0x041fe40003f04000 */
[----:B------:R-:W-:-:S11]  /*0210*/  FSETP.GEU.AND P1, PT, R13, 1.175494350822287508e-38, PT ;  /* 0x008000000d00780b */ /* 0x000fd60003f2e000 */
[----:B------:R-:W-:-:S04]  /*0220*/  @P0 FMUL R13, R13, 0.25 ;  /* 0x3e8000000d0d0820 */ /* 0x000fc80000400000 */
[----:B------:R-:W-:-:S06]  /*0230*/  @!P1 FMUL R13, R13, 16777216 ;  /* 0x4b8000000d0d9820 */ /* 0x000fcc0000400000 */
[----:B------:R-:W0:Y:S01]  /*0240*/  MUFU.RCP R13, R13 ;  /* 0x0000000d000d7308 */ /* 0x000e220000001000 */
[----:B------:R-:W-:Y:S01]  /*0250*/  FSEL R4, R9, 1, P0 ;  /* 0x3f80000009047808 */ /* 0x000fe20000000000 */
[----:B----4-:R-:W-:-:S04]  /*0260*/  FADD R2, R2, -R5 ;  /* 0x8000000502027221 */ /* 0x010fc80000000000 */
[----:B------:R-:W-:-:S04]  /*0270*/  @!P1 FMUL R4, R4, 16777216 ;  /* 0x4b80000004049820 */ /* 0x000fc80000400000 */
[----:B0-----:R-:W-:-:S04]  /*0280*/  FMUL R3, R13, R4 ;  /* 0x000000040d037220 */ /* 0x001fc80000400000 */
[----:B------:R-:W-:-:S04]  /*0290*/  FMUL R2, R2, R3 ;  /* 0x0000000302027220 */ /* 0x000fc80000400000 */
[----:B-----5:R-:W-:-:S04]  /*02a0*/  FFMA R11, R8, R2, R11 ;  /* 0x00000002080b7223 */ /* 0x020fc8000000000b */
[----:B------:R-:W-:-:S04]  /*02b0*/  FADD R2, RZ, -R11 ;  /* 0x8000000bff027221 */ /* 0x000fc80000000000 */
[----:B------:R-:W-:-:S05]  /*02c0*/  FMUL R4, R2, 1.4426950216293334961 ;  /* 0x3fb8aa3b02047820 */ /* 0x000fca0000400000 */
[----:B------:R-:W-:-:S13]  /*02d0*/  FSETP.GEU.AND P0, PT, R4, -126, PT ;  /* 0xc2fc00000400780b */ /* 0x000fda0003f0e000 */
[----:B------:R-:W-:-:S04]  /*02e0*/  @!P0 FMUL R4, R4, 0.5 ;  /* 0x3f00000004048820 */ /* 0x000fc80000400000 */
[----:B------:R-:W0:Y:S02]  /*02f0*/  MUFU.EX2 R2, R4 ;  /* 0x0000000400027308 */ /* 0x000e240000000800 */
[----:B0-----:R-:W-:-:S04]  /*0300*/  @!P0 FMUL R2, R2, R2 ;  /* 0x0000000202028220 */ /* 0x001fc80000400000 */
[----:B------:R-:W-:Y:S02]  /*0310*/  FADD R5, R2, 1 ;  /* 0x3f80000002057421 */ /* 0x000fe40000000000 */
[----:B------:R-:W0:Y:S03]  /*0320*/  LDC.64 R2, c[0x0][0x210] ;  /* 0x00008400ff027b82 */ /* 0x000e260000000a00 */
[----:B------:R-:W-:-:S13]  /*0330*/  FSETP.GT.AND P0, PT, R5, 8.50705917302346158658e+37, PT ;  /* 0x7e8000000500780b */ /* 0x000fda0003f04000 */
[----:B------:R-:W-:-:S06]  /*0340*/  @P0 FMUL R5, R5, 0.25 ;  /* 0x3e80000005050820 */ /* 0x000fcc0000400000 */
[----:B------:R-:W1:Y:S01]  /*0350*/  MUFU.RCP R5, R5 ;  /* 0x0000000500057308 */ /* 0x000e620000001000 */
[----:B------:R-:W-:Y:S01]  /*0360*/  FSEL R8, R9, 1, P0 ;  /* 0x3f80000009087808 */ /* 0x000fe20000000000 */
[----:B0-----:R-:W-:-:S04]  /*0370*/  IMAD.WIDE R2, R0, 0x4, R2 ;  /* 0x0000000400027825 */ /* 0x001fc800078e0202 */
[----:B-1----:R-:W-:-:S04]  /*0380*/  FMUL R8, R5, R8 ;  /* 0x0000000805087220 */ /* 0x002fc80000400000 */
[----:B------:R-:W-:-:S05]  /*0390*/  FFMA R11, R11, R8, R6 ;  /* 0x000000080b0b7223 */ /* 0x000fca0000000006 */
[----:B------:R-:W-:Y:S01]  /*03a0*/  STG.E desc[UR4][R2.64], R11 ;  /* 0x0000000b02007986 */ /* 0x000fe2000c101904 */
[----:B------:R-:W-:Y:S05]  /*03b0*/  EXIT ;  /* 0x000000000000794d */ /* 0x000fea0003800000 */
.L_x_0:
[----:B------:R-:W-:-:S00]  /*03c0*/  BRA `(.L_x_0) ;  /* 0xfffffffc00fc7947 */ /* 0x000fc0000383ffff */
[----:B------:R-:W-:-:S00]  /*03d0*/  NOP ;  /* 0x0000000000007918 */ /* 0x000fc00000000000 */
        /* <DEDUP_REMOVED lines=10> */
.L_x_1:


//--------------------- .nv.global.init           --------------------------
	.section	.nv.global.init,"aw",@progbits
.nv.global.init:
	.type		_$_str,@object
	.size		_$_str,(_$_str_$_2 - _$_str)
_$_str:
        /*0000*/ 	.byte	0x5f, 0x5f, 0x43, 0x55, 0x44, 0x41, 0x5f, 0x46, 0x54, 0x5a, 0x00
	.type		_$_str_$_2,@object
	.size		_$_str_$_2,(.L_1 - _$_str_$_2)
_$_str_$_2:
        /*000b*/ 	.byte	0x5f, 0x5f, 0x43, 0x55, 0x44, 0x41, 0x5f, 0x50, 0x52, 0x45, 0x43, 0x5f, 0x53, 0x51, 0x52, 0x54
        /*001b*/ 	.byte	0x00
.L_1:


//--------------------- .nv.constant0.triton_poi_fused__native_batch_norm_legit_no_training_add_silu_36 --------------------------
	.section	.nv.constant0.triton_poi_fused__native_batch_norm_legit_no_training_add_silu_36,"a",@progbits
	.sectionflags	@""
	.align	4
.nv.constant0.triton_poi_fused__native_batch_norm_legit_no_training_add_silu_36:
	.zero		588
